	.headerflags	@"EF_CUDA_TEXMODE_UNIFIED EF_CUDA_64BIT_ADDRESS EF_CUDA_ACCELERATORS EF_CUDA_SM90 EF_CUDA_VIRTUAL_SM(EF_CUDA_SM90)"
	.elftype	@"ET_EXEC"


//--------------------- .nv.info                  --------------------------
	.section	.nv.info,"",@"SHT_CUDA_INFO"
	.align	4


	//----- nvinfo : EIATTR_REGCOUNT
	.align		4
        /*0000*/ 	.byte	0x04, 0x2f
        /*0002*/ 	.short	(.L_1 - .L_0)
	.align		4
.L_0:
        /*0004*/ 	.word	index@(triton_poi_fused_1)
        /*0008*/ 	.word	0x0000001e


	//----- nvinfo : EIATTR_MIN_STACK_SIZE
	.align		4
.L_1:
        /*000c*/ 	.byte	0x04, 0x12
        /*000e*/ 	.short	(.L_3 - .L_2)
	.align		4
.L_2:
        /*0010*/ 	.word	index@(triton_poi_fused_1)
        /*0014*/ 	.word	0x00000000


	//----- nvinfo : EIATTR_FRAME_SIZE
	.align		4
.L_3:
        /*0018*/ 	.byte	0x04, 0x11
        /*001a*/ 	.short	(.L_5 - .L_4)
	.align		4
.L_4:
        /*001c*/ 	.word	index@(triton_poi_fused_1)
        /*0020*/ 	.word	0x00000000


	//----- nvinfo : EIATTR_MIN_STACK_SIZE
	.align		4
.L_5:
        /*0024*/ 	.byte	0x04, 0x12
        /*0026*/ 	.short	(.L_7 - .L_6)
	.align		4
.L_6:
        /*0028*/ 	.word	index@(triton_poi_fused_1)
        /*002c*/ 	.word	0x00000000
.L_7:


//--------------------- .nv.info.triton_poi_fused_1 --------------------------
	.section	.nv.info.triton_poi_fused_1,"",@"SHT_CUDA_INFO"
	.sectionflags	@""
	.align	4


	//----- nvinfo : EIATTR_CUDA_API_VERSION
	.align		4
        /*0000*/ 	.byte	0x04, 0x37
        /*0002*/ 	.short	(.L_9 - .L_8)
.L_8:
        /*0004*/ 	.word	0x0000007c


	//----- nvinfo : EIATTR_KPARAM_INFO
	.align		4
.L_9:
        /*0008*/ 	.byte	0x04, 0x17
        /*000a*/ 	.short	(.L_11 - .L_10)
.L_10:
        /*000c*/ 	.word	0x00000000
        /*0010*/ 	.short	0x0003
        /*0012*/ 	.short	0x0014
        /*0014*/ 	.byte	0x00, 0xf0, 0x11, 0x00


	//----- nvinfo : EIATTR_KPARAM_INFO
	.align		4
.L_11:
        /*0018*/ 	.byte	0x04, 0x17
        /*001a*/ 	.short	(.L_13 - .L_12)
.L_12:
        /*001c*/ 	.word	0x00000000
        /*0020*/ 	.short	0x0002
        /*0022*/ 	.short	0x0010
        /*0024*/ 	.byte	0x00, 0xf0, 0x11, 0x00


	//----- nvinfo : EIATTR_KPARAM_INFO
	.align		4
.L_13:
        /*0028*/ 	.byte	0x04, 0x17
        /*002a*/ 	.short	(.L_15 - .L_14)
.L_14:
        /*002c*/ 	.word	0x00000000
        /*0030*/ 	.short	0x0001
        /*0032*/ 	.short	0x0008
        /*0034*/ 	.byte	0x00, 0xf4, 0x21, 0x00


	//----- nvinfo : EIATTR_KPARAM_INFO
	.align		4
.L_15:
        /*0038*/ 	.byte	0x04, 0x17
        /*003a*/ 	.short	(.L_17 - .L_16)
.L_16:
        /*003c*/ 	.word	0x00000000
        /*0040*/ 	.short	0x0000
        /*0042*/ 	.short	0x0000
        /*0044*/ 	.byte	0x00, 0xf4, 0x21, 0x00


	//----- nvinfo : EIATTR_SPARSE_MMA_MASK
	.align		4
.L_17:
        /*0048*/ 	.byte	0x03, 0x50
        /*004a*/ 	.short	0x0000


	//----- nvinfo : EIATTR_MAXREG_COUNT
	.align		4
        /*004c*/ 	.byte	0x03, 0x1b
        /*004e*/ 	.short	0x00ff


	//----- nvinfo : EIATTR_EXIT_INSTR_OFFSETS
	.align		4
        /*0050*/ 	.byte	0x04, 0x1c
        /*0052*/ 	.short	(.L_19 - .L_18)


	//   ....[0]....
.L_18:
        /*0054*/ 	.word	0x000006c0


	//   ....[1]....
        /*0058*/ 	.word	0x00000710


	//----- nvinfo : EIATTR_REQNTID
	.align		4
.L_19:
        /*005c*/ 	.byte	0x04, 0x10
        /*005e*/ 	.short	(.L_21 - .L_20)
.L_20:
        /*0060*/ 	.word	0x00000080
        /*0064*/ 	.word	0x00000001
        /*0068*/ 	.word	0x00000001


	//----- nvinfo : EIATTR_CBANK_PARAM_SIZE
	.align		4
.L_21:
        /*006c*/ 	.byte	0x03, 0x19
        /*006e*/ 	.short	0x0018


	//----- nvinfo : EIATTR_PARAM_CBANK
	.align		4
        /*0070*/ 	.byte	0x04, 0x0a
        /*0072*/ 	.short	(.L_23 - .L_22)
	.align		4
.L_22:
        /*0074*/ 	.word	index@(.nv.constant0.triton_poi_fused_1)
        /*0078*/ 	.short	0x0210
        /*007a*/ 	.short	0x0018


	//----- nvinfo : EIATTR_SW_WAR
	.align		4
.L_23:
        /*007c*/ 	.byte	0x04, 0x36
        /*007e*/ 	.short	(.L_25 - .L_24)
.L_24:
        /*0080*/ 	.word	0x00000008
.L_25:


//--------------------- .nv.callgraph             --------------------------
	.section	.nv.callgraph,"",@"SHT_CUDA_CALLGRAPH"
	.align	4
	.sectionentsize	8
	.align		4
        /*0000*/ 	.word	0x00000000
	.align		4
        /*0004*/ 	.word	0xffffffff
	.align		4
        /*0008*/ 	.word	0x00000000
	.align		4
        /*000c*/ 	.word	0xfffffffe
	.align		4
        /*0010*/ 	.word	0x00000000
	.align		4
        /*0014*/ 	.word	0xfffffffd
	.align		4
        /*0018*/ 	.word	0x00000000
	.align		4
        /*001c*/ 	.word	0xfffffffc


//--------------------- .text.triton_poi_fused_1  --------------------------
	.section	.text.triton_poi_fused_1,"ax",@progbits
	.sectionflags	@"SHF_BARRIERS=1"
	.align	128
        .global         triton_poi_fused_1
        .type           triton_poi_fused_1,@function
        .size           triton_poi_fused_1,(.L_x_1 - triton_poi_fused_1)
        .other          triton_poi_fused_1,@"STO_CUDA_ENTRY STV_DEFAULT"
triton_poi_fused_1:
.text.triton_poi_fused_1:
[----:B------:R-:W0:Y:S01]  /*0000*/  LDC R1, c[0x0][0x28] ;  /* 0x00000a00ff017b82 */ /* 0x000e220000000800 */
[----:B------:R-:W1:Y:S07]  /*0010*/  S2R R19, SR_CTAID.Z ;  /* 0x0000000000137919 */ /* 0x000e6e0000002700 */
[----:B------:R-:W1:Y:S01]  /*0020*/  S2UR UR4, SR_CTAID.Y ;  /* 0x00000000000479c3 */ /* 0x000e620000002600 */
[----:B------:R-:W-:Y:S01]  /*0030*/  IMAD.MOV.U32 R14, RZ, RZ, RZ ;  /* 0x000000ffff0e7224 */ /* 0x000fe200078e00ff */
[----:B------:R-:W-:Y:S01]  /*0040*/  ULDC.64 UR6, c[0x0][0x208] ;  /* 0x0000820000067ab9 */ /* 0x000fe20000000a00 */
[----:B------:R-:W2:Y:S01]  /*0050*/  S2R R15, SR_CTAID.X ;  /* 0x00000000000f7919 */ /* 0x000ea20000002500 */
[----:B------:R-:W3:Y:S04]  /*0060*/  S2R R18, SR_TID.X ;  /* 0x0000000000127919 */ /* 0x000ee80000002100 */
[----:B------:R-:W1:Y:S08]  /*0070*/  LDC R0, c[0x0][0x10] ;  /* 0x00000400ff007b82 */ /* 0x000e700000000800 */
[----:B------:R-:W4:Y:S01]  /*0080*/  LDC.64 R16, c[0x0][0x210] ;  /* 0x00008400ff107b82 */ /* 0x000f220000000a00 */
[----:B-1----:R-:W-:-:S02]  /*0090*/  IMAD R19, R19, R0, UR4 ;  /* 0x0000000413137e24 */ /* 0x002fc4000f8e0200 */
[----:B--2---:R-:W-:Y:S02]  /*00a0*/  IMAD.SHL.U32 R15, R15, 0x10, RZ ;  /* 0x000000100f0f7824 */ /* 0x004fe400078e00ff */
[----:B------:R-:W-:Y:S01]  /*00b0*/  IMAD.SHL.U32 R19, R19, 0x40, RZ ;  /* 0x0000004013137824 */ /* 0x000fe200078e00ff */
[----:B---3--:R-:W-:Y:S02]  /*00c0*/  SHF.R.U32.HI R0, RZ, 0x4, R18 ;  /* 0x00000004ff007819 */ /* 0x008fe40000011612 */
[----:B------:R-:W-:Y:S02]  /*00d0*/  LOP3.LUT R4, R15, 0xf, R18, 0xf8, !PT ;  /* 0x0000000f0f047812 */ /* 0x000fe400078ef812 */
[----:B------:R-:W-:Y:S02]  /*00e0*/  SGXT.U32 R0, R0, 0x3 ;  /* 0x000000030000781a */ /* 0x000fe40000000000 */
[----:B------:R-:W-:Y:S02]  /*00f0*/  ISETP.GE.AND P0, PT, R4, 0x9, PT ;  /* 0x000000090400780c */ /* 0x000fe40003f06270 */
[----:B------:R-:W-:-:S02]  /*0100*/  LOP3.LUT R3, R19, 0x8, R0, 0xfe, !PT ;  /* 0x0000000813037812 */ /* 0x000fc400078efe00 */
[----:B------:R-:W-:Y:S02]  /*0110*/  LOP3.LUT R2, R19, R0, RZ, 0xfc, !PT ;  /* 0x0000000013027212 */ /* 0x000fe400078efcff */
[C---:B------:R-:W-:Y:S01]  /*0120*/  ISETP.LT.AND P2, PT, R3.reuse, 0x40000, !P0 ;  /* 0x000400000300780c */ /* 0x040fe20004741270 */
[--C-:B------:R-:W-:Y:S01]  /*0130*/  IMAD R3, R3, 0x9, R4.reuse ;  /* 0x0000000903037824 */ /* 0x100fe200078e0204 */
[----:B------:R-:W-:Y:S01]  /*0140*/  LOP3.LUT R6, R19, 0x10, R0, 0xfe, !PT ;  /* 0x0000001013067812 */ /* 0x000fe200078efe00 */
[C---:B------:R-:W-:Y:S01]  /*0150*/  IMAD R5, R2.reuse, 0x9, R4 ;  /* 0x0000000902057824 */ /* 0x040fe200078e0204 */
[----:B------:R-:W-:Y:S02]  /*0160*/  LOP3.LUT R7, R19, 0x18, R0, 0xfe, !PT ;  /* 0x0000001813077812 */ /* 0x000fe400078efe00 */
[----:B------:R-:W-:Y:S01]  /*0170*/  ISETP.LT.AND P1, PT, R2, 0x40000, !P0 ;  /* 0x000400000200780c */ /* 0x000fe20004721270 */
[----:B----4-:R-:W-:Y:S01]  /*0180*/  IMAD.WIDE R2, R3, 0x4, R16 ;  /* 0x0000000403027825 */ /* 0x010fe200078e0210 */
[----:B------:R-:W-:-:S02]  /*0190*/  ISETP.LT.AND P6, PT, R6, 0x40000, !P0 ;  /* 0x000400000600780c */ /* 0x000fc400047c1270 */
[----:B------:R-:W-:Y:S02]  /*01a0*/  LOP3.LUT R8, R19, 0x20, R0, 0xfe, !PT ;  /* 0x0000002013087812 */ /* 0x000fe400078efe00 */
[----:B------:R-:W-:Y:S01]  /*01b0*/  ISETP.LT.AND P5, PT, R7, 0x40000, !P0 ;  /* 0x000400000700780c */ /* 0x000fe200047a1270 */
[----:B------:R1:W2:Y:S01]  /*01c0*/  @P2 LDG.E.EL R14, desc[UR6][R2.64] ;  /* 0x00000006020e2981 */ /* 0x0002a2000c2e1900 */
[----:B------:R-:W-:Y:S02]  /*01d0*/  LOP3.LUT R4, R19, 0x28, R0, 0xfe, !PT ;  /* 0x0000002813047812 */ /* 0x000fe400078efe00 */
[----:B------:R-:W-:Y:S02]  /*01e0*/  LOP3.LUT R6, R19, 0x30, R0, 0xfe, !PT ;  /* 0x0000003013067812 */ /* 0x000fe400078efe00 */
[----:B------:R-:W-:Y:S02]  /*01f0*/  LOP3.LUT R7, R19, 0x38, R0, 0xfe, !PT ;  /* 0x0000003813077812 */ /* 0x000fe400078efe00 */
[----:B------:R-:W-:-:S02]  /*0200*/  ISETP.LT.AND P4, PT, R8, 0x40000, !P0 ;  /* 0x000400000800780c */ /* 0x000fc40004781270 */
[----:B------:R-:W-:Y:S02]  /*0210*/  ISETP.LT.AND P3, PT, R4, 0x40000, !P0 ;  /* 0x000400000400780c */ /* 0x000fe40004761270 */
[----:B------:R-:W-:Y:S02]  /*0220*/  ISETP.LT.AND P2, PT, R6, 0x40000, !P0 ;  /* 0x000400000600780c */ /* 0x000fe40004741270 */
[----:B------:R-:W-:Y:S01]  /*0230*/  ISETP.LT.AND P0, PT, R7, 0x40000, !P0 ;  /* 0x000400000700780c */ /* 0x000fe20004701270 */
[C---:B------:R-:W-:Y:S02]  /*0240*/  VIADD R7, R5.reuse, 0x90 ;  /* 0x0000009005077836 */ /* 0x040fe40000000000 */
[C---:B------:R-:W-:Y:S02]  /*0250*/  VIADD R9, R5.reuse, 0xd8 ;  /* 0x000000d805097836 */ /* 0x040fe40000000000 */
[C---:B------:R-:W-:Y:S02]  /*0260*/  VIADD R11, R5.reuse, 0x120 ;  /* 0x00000120050b7836 */ /* 0x040fe40000000000 */
[----:B------:R-:W-:-:S02]  /*0270*/  VIADD R13, R5, 0x168 ;  /* 0x00000168050d7836 */ /* 0x000fc40000000000 */
[C---:B------:R-:W-:Y:S02]  /*0280*/  VIADD R23, R5.reuse, 0x1b0 ;  /* 0x000001b005177836 */ /* 0x040fe40000000000 */
[C---:B------:R-:W-:Y:S02]  /*0290*/  VIADD R25, R5.reuse, 0x1f8 ;  /* 0x000001f805197836 */ /* 0x040fe40000000000 */
[----:B-1----:R-:W-:-:S04]  /*02a0*/  IMAD.WIDE R2, R5, 0x4, R16 ;  /* 0x0000000405027825 */ /* 0x002fc800078e0210 */
[----:B------:R-:W-:-:S04]  /*02b0*/  IMAD.WIDE R4, R7, 0x4, R16 ;  /* 0x0000000407047825 */ /* 0x000fc800078e0210 */
[----:B------:R-:W-:-:S04]  /*02c0*/  IMAD.WIDE R6, R9, 0x4, R16 ;  /* 0x0000000409067825 */ /* 0x000fc800078e0210 */
[----:B------:R-:W-:Y:S01]  /*02d0*/  IMAD.WIDE R8, R11, 0x4, R16 ;  /* 0x000000040b087825 */ /* 0x000fe200078e0210 */
[----:B------:R-:W-:-:S03]  /*02e0*/  CS2R R20, SRZ ;  /* 0x0000000000147805 */ /* 0x000fc6000001ff00 */
[----:B------:R-:W-:-:S03]  /*02f0*/  IMAD.WIDE R10, R13, 0x4, R16 ;  /* 0x000000040d0a7825 */ /* 0x000fc600078e0210 */
[----:B------:R1:W3:Y:S01]  /*0300*/  @P6 LDG.E.EL R20, desc[UR6][R4.64] ;  /* 0x0000000604146981 */ /* 0x0002e2000c2e1900 */
[--C-:B------:R-:W-:Y:S01]  /*0310*/  IMAD.WIDE R12, R23, 0x4, R16.reuse ;  /* 0x00000004170c7825 */ /* 0x100fe200078e0210 */
[----:B------:R-:W-:Y:S02]  /*0320*/  CS2R R22, SRZ ;  /* 0x0000000000167805 */ /* 0x000fe4000001ff00 */
[----:B------:R-:W4:Y:S01]  /*0330*/  @P5 LDG.E.EL R21, desc[UR6][R6.64] ;  /* 0x0000000606155981 */ /* 0x000f22000c2e1900 */
[----:B------:R-:W-:Y:S01]  /*0340*/  IMAD.WIDE R16, R25, 0x4, R16 ;  /* 0x0000000419107825 */ /* 0x000fe200078e0210 */
[----:B------:R-:W-:Y:S02]  /*0350*/  CS2R R24, SRZ ;  /* 0x0000000000187805 */ /* 0x000fe4000001ff00 */
[----:B------:R-:W5:Y:S01]  /*0360*/  @P4 LDG.E.EL R22, desc[UR6][R8.64] ;  /* 0x0000000608164981 */ /* 0x000f62000c2e1900 */
[----:B------:R-:W-:-:S03]  /*0370*/  IMAD.MOV.U32 R26, RZ, RZ, RZ ;  /* 0x000000ffff1a7224 */ /* 0x000fc600078e00ff */
[----:B------:R-:W5:Y:S04]  /*0380*/  @P3 LDG.E.EL R24, desc[UR6][R10.64] ;  /* 0x000000060a183981 */ /* 0x000f68000c2e1900 */
[----:B------:R1:W5:Y:S04]  /*0390*/  @P2 LDG.E.EL R23, desc[UR6][R12.64] ;  /* 0x000000060c172981 */ /* 0x000368000c2e1900 */
[----:B------:R1:W5:Y:S04]  /*03a0*/  @P1 LDG.E.EL R25, desc[UR6][R2.64] ;  /* 0x0000000602191981 */ /* 0x000368000c2e1900 */
[----:B------:R-:W5:Y:S01]  /*03b0*/  @P0 LDG.E.EL R26, desc[UR6][R16.64] ;  /* 0x00000006101a0981 */ /* 0x000f62000c2e1900 */
[----:B------:R-:W1:Y:S01]  /*03c0*/  S2R R27, SR_TID.X ;  /* 0x00000000001b7919 */ /* 0x000e620000002100 */
[----:B------:R-:W1:Y:S01]  /*03d0*/  S2UR UR5, SR_CgaCtaId ;  /* 0x00000000000579c3 */ /* 0x000e620000008800 */
[----:B------:R-:W-:-:S02]  /*03e0*/  UMOV UR4, 0x400 ;  /* 0x0000040000047882 */ /* 0x000fc40000000000 */
[----:B01----:R-:W-:Y:S01]  /*03f0*/  UPRMT UR4, UR5, 0x654, UR4 ;  /* 0x0000065405047896 */ /* 0x003fe20008000004 */
[----:B------:R-:W-:Y:S01]  /*0400*/  IMAD.SHL.U32 R4, R27, 0x40, RZ ;  /* 0x000000401b047824 */ /* 0x000fe200078e00ff */
[----:B------:R-:W-:-:S04]  /*0410*/  SHF.R.U32.HI R5, RZ, 0x4, R27 ;  /* 0x00000004ff057819 */ /* 0x000fc8000001161b */
[----:B------:R-:W-:Y:S02]  /*0420*/  SGXT.U32 R5, R5, 0x3 ;  /* 0x000000030505781a */ /* 0x000fe40000000000 */
[----:B------:R-:W-:-:S04]  /*0430*/  LOP3.LUT R4, R4, 0x3c0, RZ, 0xc0, !PT ;  /* 0x000003c004047812 */ /* 0x000fc800078ec0ff */
[C---:B------:R-:W-:Y:S02]  /*0440*/  LOP3.LUT R5, R4.reuse, R5, RZ, 0xfc, !PT ;  /* 0x0000000504057212 */ /* 0x040fe400078efcff */
[----:B------:R-:W-:-:S05]  /*0450*/  LEA.HI R4, R4, UR4, RZ, 0x1e ;  /* 0x0000000404047c11 */ /* 0x000fca000f8ff0ff */
[----:B------:R-:W-:Y:S01]  /*0460*/  IMAD R13, R5, 0x4, R4 ;  /* 0x00000004050d7824 */ /* 0x000fe200078e0204 */
[C---:B------:R-:W-:Y:S01]  /*0470*/  LOP3.LUT R2, R27.reuse, 0x70, RZ, 0xc0, !PT ;  /* 0x000000701b027812 */ /* 0x040fe200078ec0ff */
[----:B------:R-:W-:-:S04]  /*0480*/  IMAD.SHL.U32 R8, R27, 0x4, RZ ;  /* 0x000000041b087824 */ /* 0x000fc800078e00ff */
[----:B------:R-:W-:Y:S01]  /*0490*/  VIADD R3, R2, UR4 ;  /* 0x0000000402037c36 */ /* 0x000fe20008000000 */
[----:B------:R-:W-:-:S05]  /*04a0*/  LOP3.LUT R8, R8, 0x1fc, RZ, 0xc0, !PT ;  /* 0x000001fc08087812 */ /* 0x000fca00078ec0ff */
[----:B------:R-:W-:Y:S02]  /*04b0*/  IMAD R4, R8, 0x4, R3 ;  /* 0x0000000408047824 */ /* 0x000fe400078e0203 */
[----:B------:R-:W-:Y:S01]  /*04c0*/  IMAD.SHL.U32 R18, R18, 0x4, RZ ;  /* 0x0000000412127824 */ /* 0x000fe200078e00ff */
[----:B------:R-:W0:Y:S04]  /*04d0*/  LDC.64 R2, c[0x0][0x218] ;  /* 0x00008600ff027b82 */ /* 0x000e280000000a00 */
[----:B------:R-:W-:-:S04]  /*04e0*/  LOP3.LUT R18, R19, 0x3c, R18, 0xf8, !PT ;  /* 0x0000003c13127812 */ /* 0x000fc800078ef812 */
[----:B------:R-:W-:-:S04]  /*04f0*/  SHF.R.S32.HI R9, RZ, 0x1f, R18 ;  /* 0x0000001fff097819 */ /* 0x000fc80000011412 */
[----:B------:R-:W-:-:S04]  /*0500*/  LEA.HI R9, R9, R18, RZ, 0x9 ;  /* 0x0000001209097211 */ /* 0x000fc800078f48ff */
[----:B------:R-:W-:Y:S02]  /*0510*/  LOP3.LUT R11, R9, 0xfffffe00, RZ, 0xc0, !PT ;  /* 0xfffffe00090b7812 */ /* 0x000fe400078ec0ff */
[----:B------:R-:W-:Y:S02]  /*0520*/  SHF.R.S32.HI R10, RZ, 0x9, R9 ;  /* 0x00000009ff0a7819 */ /* 0x000fe40000011409 */
[C---:B------:R-:W-:Y:S01]  /*0530*/  ISETP.GE.AND P0, PT, R18.reuse, 0x40000, PT ;  /* 0x000400001200780c */ /* 0x040fe20003f06270 */
[----:B------:R-:W-:Y:S01]  /*0540*/  IMAD.IADD R11, R18, 0x1, -R11 ;  /* 0x00000001120b7824 */ /* 0x000fe200078e0a0b */
[----:B------:R-:W-:Y:S02]  /*0550*/  LOP3.LUT R9, R15, R0, RZ, 0xfc, !PT ;  /* 0x000000000f097212 */ /* 0x000fe400078efcff */
[----:B------:R-:W-:Y:S01]  /*0560*/  LOP3.LUT R0, R15, 0x8, R0, 0xfe, !PT ;  /* 0x000000080f007812 */ /* 0x000fe200078efe00 */
[----:B------:R-:W-:Y:S01]  /*0570*/  IMAD R12, R10, 0x1200, R11 ;  /* 0x000012000a0c7824 */ /* 0x000fe200078e020b */
[----:B------:R-:W-:-:S02]  /*0580*/  ISETP.LT.AND P1, PT, R9, 0x9, !P0 ;  /* 0x000000090900780c */ /* 0x000fc40004721270 */
[----:B------:R-:W-:Y:S01]  /*0590*/  ISETP.LT.AND P0, PT, R0, 0x9, !P0 ;  /* 0x000000090000780c */ /* 0x000fe20004701270 */
[----:B------:R-:W-:-:S04]  /*05a0*/  IMAD R11, R9, 0x200, R12 ;  /* 0x00000200090b7824 */ /* 0x000fc800078e020c */
[----:B0-----:R-:W-:Y:S01]  /*05b0*/  IMAD.WIDE R10, R11, 0x4, R2 ;  /* 0x000000040b0a7825 */ /* 0x001fe200078e0202 */
[----:B--2---:R-:W-:Y:S04]  /*05c0*/  STS [R13+0x20], R14 ;  /* 0x0000200e0d007388 */ /* 0x004fe80000000800 */
[----:B---3--:R-:W-:Y:S04]  /*05d0*/  STS [R13+0x40], R20 ;  /* 0x000040140d007388 */ /* 0x008fe80000000800 */
[----:B----4-:R-:W-:Y:S04]  /*05e0*/  STS [R13+0x60], R21 ;  /* 0x000060150d007388 */ /* 0x010fe80000000800 */
[----:B-----5:R-:W-:Y:S04]  /*05f0*/  STS [R13+0x80], R22 ;  /* 0x000080160d007388 */ /* 0x020fe80000000800 */
[----:B------:R-:W-:Y:S04]  /*0600*/  STS [R13+0xa0], R24 ;  /* 0x0000a0180d007388 */ /* 0x000fe80000000800 */
[----:B------:R-:W-:Y:S04]  /*0610*/  STS [R13+0xc0], R23 ;  /* 0x0000c0170d007388 */ /* 0x000fe80000000800 */
[----:B------:R-:W-:Y:S04]  /*0620*/  STS [R13], R25 ;  /* 0x000000190d007388 */ /* 0x000fe80000000800 */
[----:B------:R0:W-:Y:S01]  /*0630*/  STS [R13+0xe0], R26 ;  /* 0x0000e01a0d007388 */ /* 0x0001e20000000800 */
[----:B------:R-:W-:Y:S06]  /*0640*/  BAR.SYNC.DEFER_BLOCKING 0x0 ;  /* 0x0000000000007b1d */ /* 0x000fec0000010000 */
[----:B------:R-:W1:Y:S01]  /*0650*/  LDS.128 R4, [R4] ;  /* 0x0000000004047984 */ /* 0x000e620000000c00 */
[----:B0-----:R-:W-:-:S04]  /*0660*/  LOP3.LUT R13, R8, 0x200, RZ, 0xfc, !PT ;  /* 0x00000200080d7812 */ /* 0x001fc800078efcff */
[----:B------:R-:W-:-:S04]  /*0670*/  SHF.R.U32.HI R13, RZ, 0x2, R13 ;  /* 0x00000002ff0d7819 */ /* 0x000fc8000001160d */
[----:B------:R-:W-:-:S05]  /*0680*/  LOP3.LUT R13, R13, 0xf0, RZ, 0xc0, !PT ;  /* 0x000000f00d0d7812 */ /* 0x000fca00078ec0ff */
[----:B------:R-:W-:-:S04]  /*0690*/  VIADD R13, R13, UR4 ;  /* 0x000000040d0d7c36 */ /* 0x000fc80008000000 */
[----:B------:R-:W-:Y:S01]  /*06a0*/  IMAD R13, R8, 0x4, R13 ;  /* 0x00000004080d7824 */ /* 0x000fe200078e020d */
[----:B-1----:R0:W-:Y:S02]  /*06b0*/  @P1 STG.E.128 desc[UR6][R10.64], R4 ;  /* 0x000000040a001986 */ /* 0x0021e4000c101d06 */
[----:B0-----:R-:W-:Y:S05]  /*06c0*/  @!P0 EXIT ;  /* 0x000000000000894d */ /* 0x001fea0003800000 */
[----:B0-----:R-:W0:Y:S01]  /*06d0*/  LDS.128 R8, [R13+0x800] ;  /* 0x000800000d087984 */ /* 0x001e220000000c00 */
[----:B------:R-:W-:-:S04]  /*06e0*/  IMAD R5, R0, 0x200, R12 ;  /* 0x0000020000057824 */ /* 0x000fc800078e020c */
[----:B------:R-:W-:-:S05]  /*06f0*/  IMAD.WIDE R2, R5, 0x4, R2 ;  /* 0x0000000405027825 */ /* 0x000fca00078e0202 */
[----:B0-----:R-:W-:Y:S01]  /*0700*/  STG.E.128 desc[UR6][R2.64], R8 ;  /* 0x0000000802007986 */ /* 0x001fe2000c101d06 */
[----:B------:R-:W-:Y:S05]  /*0710*/  EXIT ;  /* 0x000000000000794d */ /* 0x000fea0003800000 */
.L_x_0:
[----:B------:R-:W-:-:S00]  /*0720*/  BRA `(.L_x_0) ;  /* 0xfffffffc00fc7947 */ /* 0x000fc0000383ffff */
[----:B------:R-:W-:-:S00]  /*0730*/  NOP ;  /* 0x0000000000007918 */ /* 0x000fc00000000000 */
        /* <DEDUP_REMOVED lines=12> */
.L_x_1:


//--------------------- .nv.shared.triton_poi_fused_1 --------------------------
	.section	.nv.shared.triton_poi_fused_1,"aw",@nobits
	.sectionflags	@""
	.align	16
	.zero		1024


//--------------------- .nv.constant0.triton_poi_fused_1 --------------------------
	.section	.nv.constant0.triton_poi_fused_1,"a",@progbits
	.sectionflags	@""
	.align	4
.nv.constant0.triton_poi_fused_1:
	.zero		552
